//
// Generated by NVIDIA NVVM Compiler
//
// Compiler Build ID: CL-36424714
// Cuda compilation tools, release 13.0, V13.0.88
// Based on NVVM 20.0.0
//

.version 9.0
.target sm_100
.address_size 64

	// .globl	_Z55deconv3D_dX_winograd2D_f22x33_kernel_remode_v2_kernel_4PKfPfii

.visible .entry _Z55deconv3D_dX_winograd2D_f22x33_kernel_remode_v2_kernel_4PKfPfii(
	.param .u64 .ptr .align 1 _Z55deconv3D_dX_winograd2D_f22x33_kernel_remode_v2_kernel_4PKfPfii_param_0,
	.param .u64 .ptr .align 1 _Z55deconv3D_dX_winograd2D_f22x33_kernel_remode_v2_kernel_4PKfPfii_param_1,
	.param .u32 _Z55deconv3D_dX_winograd2D_f22x33_kernel_remode_v2_kernel_4PKfPfii_param_2,
	.param .u32 _Z55deconv3D_dX_winograd2D_f22x33_kernel_remode_v2_kernel_4PKfPfii_param_3
)
{
	.reg .pred 	%p<3>;
	.reg .b32 	%r<23>;
	.reg .b32 	%f<205>;
	.reg .b64 	%rd<35>;

	ld.param.u32 	%r4, [_Z55deconv3D_dX_winograd2D_f22x33_kernel_remode_v2_kernel_4PKfPfii_param_2];
	mov.u32 	%r6, %ntid.x;
	mov.u32 	%r7, %ctaid.x;
	mov.u32 	%r8, %tid.x;
	mad.lo.s32 	%r9, %r7, %r6, %r8;
	shl.b32 	%r22, %r9, 2;
	setp.ge.s32 	%p1, %r22, %r4;
	@%p1 bra 	$L__BB0_3;
	mov.u32 	%r17, %nctaid.x;
	mul.lo.s32 	%r18, %r6, %r17;
	shl.b32 	%r19, %r18, 2;
$L__BB0_2:
	ld.param.u32 	%r21, [_Z55deconv3D_dX_winograd2D_f22x33_kernel_remode_v2_kernel_4PKfPfii_param_3];
	ld.param.u32 	%r20, [_Z55deconv3D_dX_winograd2D_f22x33_kernel_remode_v2_kernel_4PKfPfii_param_2];
	ld.param.u64 	%rd34, [_Z55deconv3D_dX_winograd2D_f22x33_kernel_remode_v2_kernel_4PKfPfii_param_1];
	ld.param.u64 	%rd33, [_Z55deconv3D_dX_winograd2D_f22x33_kernel_remode_v2_kernel_4PKfPfii_param_0];
	div.s32 	%r10, %r22, %r21;
	mul.lo.s32 	%r11, %r10, %r21;
	sub.s32 	%r12, %r22, %r11;
	mad.lo.s32 	%r13, %r11, 9, %r12;
	cvta.to.global.u64 	%rd3, %rd33;
	mul.wide.s32 	%rd4, %r13, 4;
	add.s64 	%rd5, %rd3, %rd4;
	ld.global.nc.v4.f32 	{%f1, %f2, %f3, %f4}, [%rd5];
	mul.wide.s32 	%rd6, %r21, 4;
	add.s64 	%rd7, %rd5, %rd6;
	ld.global.nc.v4.f32 	{%f5, %f6, %f7, %f8}, [%rd7];
	add.s64 	%rd8, %rd7, %rd6;
	ld.global.nc.v4.f32 	{%f9, %f10, %f11, %f12}, [%rd8];
	add.s64 	%rd9, %rd8, %rd6;
	ld.global.nc.v4.f32 	{%f13, %f14, %f15, %f16}, [%rd9];
	add.s64 	%rd10, %rd9, %rd6;
	ld.global.nc.v4.f32 	{%f17, %f18, %f19, %f20}, [%rd10];
	add.s64 	%rd11, %rd10, %rd6;
	ld.global.nc.v4.f32 	{%f21, %f22, %f23, %f24}, [%rd11];
	add.s64 	%rd12, %rd11, %rd6;
	ld.global.nc.v4.f32 	{%f25, %f26, %f27, %f28}, [%rd12];
	add.s64 	%rd13, %rd12, %rd6;
	ld.global.nc.v4.f32 	{%f29, %f30, %f31, %f32}, [%rd13];
	add.s64 	%rd14, %rd13, %rd6;
	ld.global.nc.v4.f32 	{%f33, %f34, %f35, %f36}, [%rd14];
	add.f32 	%f37, %f21, %f33;
	add.f32 	%f38, %f9, %f37;
	mul.f32 	%f39, %f38, 0f3F000000;
	sub.f32 	%f40, %f33, %f21;
	add.f32 	%f41, %f9, %f40;
	mul.f32 	%f42, %f41, 0f3F000000;
	add.f32 	%f43, %f17, %f29;
	add.f32 	%f44, %f5, %f43;
	mul.f32 	%f45, %f44, 0f3F000000;
	sub.f32 	%f46, %f29, %f17;
	add.f32 	%f47, %f5, %f46;
	mul.f32 	%f48, %f47, 0f3F000000;
	add.f32 	%f49, %f13, %f25;
	add.f32 	%f50, %f1, %f49;
	mul.f32 	%f51, %f50, 0f3F000000;
	sub.f32 	%f52, %f25, %f13;
	add.f32 	%f53, %f1, %f52;
	mul.f32 	%f54, %f53, 0f3F000000;
	add.f32 	%f55, %f22, %f34;
	add.f32 	%f56, %f10, %f55;
	mul.f32 	%f57, %f56, 0f3F000000;
	sub.f32 	%f58, %f34, %f22;
	add.f32 	%f59, %f10, %f58;
	mul.f32 	%f60, %f59, 0f3F000000;
	add.f32 	%f61, %f18, %f30;
	add.f32 	%f62, %f6, %f61;
	mul.f32 	%f63, %f62, 0f3F000000;
	sub.f32 	%f64, %f30, %f18;
	add.f32 	%f65, %f6, %f64;
	mul.f32 	%f66, %f65, 0f3F000000;
	add.f32 	%f67, %f14, %f26;
	add.f32 	%f68, %f2, %f67;
	mul.f32 	%f69, %f68, 0f3F000000;
	sub.f32 	%f70, %f26, %f14;
	add.f32 	%f71, %f2, %f70;
	mul.f32 	%f72, %f71, 0f3F000000;
	add.f32 	%f73, %f23, %f35;
	add.f32 	%f74, %f11, %f73;
	mul.f32 	%f75, %f74, 0f3F000000;
	sub.f32 	%f76, %f35, %f23;
	add.f32 	%f77, %f11, %f76;
	mul.f32 	%f78, %f77, 0f3F000000;
	add.f32 	%f79, %f19, %f31;
	add.f32 	%f80, %f7, %f79;
	mul.f32 	%f81, %f80, 0f3F000000;
	sub.f32 	%f82, %f31, %f19;
	add.f32 	%f83, %f7, %f82;
	mul.f32 	%f84, %f83, 0f3F000000;
	add.f32 	%f85, %f15, %f27;
	add.f32 	%f86, %f3, %f85;
	mul.f32 	%f87, %f86, 0f3F000000;
	sub.f32 	%f88, %f27, %f15;
	add.f32 	%f89, %f3, %f88;
	mul.f32 	%f90, %f89, 0f3F000000;
	add.f32 	%f91, %f24, %f36;
	add.f32 	%f92, %f12, %f91;
	mul.f32 	%f93, %f92, 0f3F000000;
	sub.f32 	%f94, %f36, %f24;
	add.f32 	%f95, %f12, %f94;
	mul.f32 	%f96, %f95, 0f3F000000;
	add.f32 	%f97, %f20, %f32;
	add.f32 	%f98, %f8, %f97;
	mul.f32 	%f99, %f98, 0f3F000000;
	sub.f32 	%f100, %f32, %f20;
	add.f32 	%f101, %f8, %f100;
	mul.f32 	%f102, %f101, 0f3F000000;
	add.f32 	%f103, %f16, %f28;
	add.f32 	%f104, %f4, %f103;
	mul.f32 	%f105, %f104, 0f3F000000;
	sub.f32 	%f106, %f28, %f16;
	add.f32 	%f107, %f4, %f106;
	mul.f32 	%f108, %f107, 0f3F000000;
	add.f32 	%f109, %f29, %f33;
	add.f32 	%f110, %f25, %f109;
	mul.f32 	%f111, %f110, 0f3F000000;
	sub.f32 	%f112, %f33, %f29;
	add.f32 	%f113, %f25, %f112;
	mul.f32 	%f114, %f113, 0f3F000000;
	add.f32 	%f115, %f45, %f39;
	add.f32 	%f116, %f51, %f115;
	mul.f32 	%f117, %f116, 0f3F000000;
	sub.f32 	%f118, %f39, %f45;
	add.f32 	%f119, %f51, %f118;
	mul.f32 	%f120, %f119, 0f3F000000;
	add.f32 	%f121, %f48, %f42;
	add.f32 	%f122, %f54, %f121;
	mul.f32 	%f123, %f122, 0f3F000000;
	sub.f32 	%f124, %f42, %f48;
	add.f32 	%f125, %f54, %f124;
	mul.f32 	%f126, %f125, 0f3F000000;
	add.f32 	%f127, %f5, %f9;
	add.f32 	%f128, %f1, %f127;
	mul.f32 	%f129, %f128, 0f3F000000;
	sub.f32 	%f130, %f9, %f5;
	add.f32 	%f131, %f1, %f130;
	mul.f32 	%f132, %f131, 0f3F000000;
	add.f32 	%f133, %f30, %f34;
	add.f32 	%f134, %f26, %f133;
	mul.f32 	%f135, %f134, 0f3F000000;
	sub.f32 	%f136, %f34, %f30;
	add.f32 	%f137, %f26, %f136;
	mul.f32 	%f138, %f137, 0f3F000000;
	add.f32 	%f139, %f63, %f57;
	add.f32 	%f140, %f69, %f139;
	mul.f32 	%f141, %f140, 0f3F000000;
	sub.f32 	%f142, %f57, %f63;
	add.f32 	%f143, %f69, %f142;
	mul.f32 	%f144, %f143, 0f3F000000;
	add.f32 	%f145, %f66, %f60;
	add.f32 	%f146, %f72, %f145;
	mul.f32 	%f147, %f146, 0f3F000000;
	sub.f32 	%f148, %f60, %f66;
	add.f32 	%f149, %f72, %f148;
	mul.f32 	%f150, %f149, 0f3F000000;
	add.f32 	%f151, %f6, %f10;
	add.f32 	%f152, %f2, %f151;
	mul.f32 	%f153, %f152, 0f3F000000;
	sub.f32 	%f154, %f10, %f6;
	add.f32 	%f155, %f2, %f154;
	mul.f32 	%f156, %f155, 0f3F000000;
	add.f32 	%f157, %f31, %f35;
	add.f32 	%f158, %f27, %f157;
	mul.f32 	%f159, %f158, 0f3F000000;
	sub.f32 	%f160, %f35, %f31;
	add.f32 	%f161, %f27, %f160;
	mul.f32 	%f162, %f161, 0f3F000000;
	add.f32 	%f163, %f81, %f75;
	add.f32 	%f164, %f87, %f163;
	mul.f32 	%f165, %f164, 0f3F000000;
	sub.f32 	%f166, %f75, %f81;
	add.f32 	%f167, %f87, %f166;
	mul.f32 	%f168, %f167, 0f3F000000;
	add.f32 	%f169, %f84, %f78;
	add.f32 	%f170, %f90, %f169;
	mul.f32 	%f171, %f170, 0f3F000000;
	sub.f32 	%f172, %f78, %f84;
	add.f32 	%f173, %f90, %f172;
	mul.f32 	%f174, %f173, 0f3F000000;
	add.f32 	%f175, %f7, %f11;
	add.f32 	%f176, %f3, %f175;
	mul.f32 	%f177, %f176, 0f3F000000;
	sub.f32 	%f178, %f11, %f7;
	add.f32 	%f179, %f3, %f178;
	mul.f32 	%f180, %f179, 0f3F000000;
	add.f32 	%f181, %f32, %f36;
	add.f32 	%f182, %f28, %f181;
	mul.f32 	%f183, %f182, 0f3F000000;
	sub.f32 	%f184, %f36, %f32;
	add.f32 	%f185, %f28, %f184;
	mul.f32 	%f186, %f185, 0f3F000000;
	add.f32 	%f187, %f99, %f93;
	add.f32 	%f188, %f105, %f187;
	mul.f32 	%f189, %f188, 0f3F000000;
	sub.f32 	%f190, %f93, %f99;
	add.f32 	%f191, %f105, %f190;
	mul.f32 	%f192, %f191, 0f3F000000;
	add.f32 	%f193, %f102, %f96;
	add.f32 	%f194, %f108, %f193;
	mul.f32 	%f195, %f194, 0f3F000000;
	sub.f32 	%f196, %f96, %f102;
	add.f32 	%f197, %f108, %f196;
	mul.f32 	%f198, %f197, 0f3F000000;
	add.f32 	%f199, %f8, %f12;
	add.f32 	%f200, %f4, %f199;
	mul.f32 	%f201, %f200, 0f3F000000;
	sub.f32 	%f202, %f12, %f8;
	add.f32 	%f203, %f4, %f202;
	mul.f32 	%f204, %f203, 0f3F000000;
	shl.b32 	%r14, %r11, 4;
	add.s32 	%r15, %r14, %r12;
	cvta.to.global.u64 	%rd15, %rd34;
	mul.wide.s32 	%rd16, %r15, 4;
	add.s64 	%rd17, %rd15, %rd16;
	st.global.v4.f32 	[%rd17], {%f33, %f34, %f35, %f36};
	add.s64 	%rd18, %rd17, %rd6;
	st.global.v4.f32 	[%rd18], {%f111, %f135, %f159, %f183};
	add.s64 	%rd19, %rd18, %rd6;
	st.global.v4.f32 	[%rd19], {%f114, %f138, %f162, %f186};
	add.s64 	%rd20, %rd19, %rd6;
	st.global.v4.f32 	[%rd20], {%f25, %f26, %f27, %f28};
	add.s64 	%rd21, %rd20, %rd6;
	st.global.v4.f32 	[%rd21], {%f39, %f57, %f75, %f93};
	add.s64 	%rd22, %rd21, %rd6;
	st.global.v4.f32 	[%rd22], {%f117, %f141, %f165, %f189};
	add.s64 	%rd23, %rd22, %rd6;
	st.global.v4.f32 	[%rd23], {%f120, %f144, %f168, %f192};
	add.s64 	%rd24, %rd23, %rd6;
	st.global.v4.f32 	[%rd24], {%f51, %f69, %f87, %f105};
	add.s64 	%rd25, %rd24, %rd6;
	st.global.v4.f32 	[%rd25], {%f42, %f60, %f78, %f96};
	add.s64 	%rd26, %rd25, %rd6;
	st.global.v4.f32 	[%rd26], {%f123, %f147, %f171, %f195};
	add.s64 	%rd27, %rd26, %rd6;
	st.global.v4.f32 	[%rd27], {%f126, %f150, %f174, %f198};
	add.s64 	%rd28, %rd27, %rd6;
	st.global.v4.f32 	[%rd28], {%f54, %f72, %f90, %f108};
	add.s64 	%rd29, %rd28, %rd6;
	st.global.v4.f32 	[%rd29], {%f9, %f10, %f11, %f12};
	add.s64 	%rd30, %rd29, %rd6;
	st.global.v4.f32 	[%rd30], {%f129, %f153, %f177, %f201};
	add.s64 	%rd31, %rd30, %rd6;
	st.global.v4.f32 	[%rd31], {%f132, %f156, %f180, %f204};
	add.s64 	%rd32, %rd31, %rd6;
	st.global.v4.f32 	[%rd32], {%f1, %f2, %f3, %f4};
	add.s32 	%r22, %r22, %r19;
	setp.lt.s32 	%p2, %r22, %r20;
	@%p2 bra 	$L__BB0_2;
$L__BB0_3:
	ret;

}


// ===== COMPILED SASS (sm_100) =====

	.target	sm_100

	.elftype	@"ET_EXEC"


//--------------------- .note.nv.tkinfo           --------------------------
	.section	.note.nv.tkinfo,"",@"SHT_NOTE"
	.sectionflags	@"SHF_NOTE_NV_TKINFO"
	.tkinfo
        /*0018*/ 	.word	0x00000002
        /*0030*/ 	.string	""
        /*0030*/ 	.string	"ptxas"
        /*0030*/ 	.string	"Cuda compilation tools, release 13.0, V13.0.88"
        /*0030*/ 	.string	"Build cuda_13.0.r13.0/compiler.36424714_0"
        /*0030*/ 	.string	"-arch sm_100 -m 64 "



//--------------------- .note.nv.cuinfo           --------------------------
	.section	.note.nv.cuinfo,"",@"SHT_NOTE"
	.sectionflags	@"SHF_NOTE_NV_CUINFO"
        /*0018*/ 	.short	0x0002
        /*001a*/ 	.short	0x0064
        /*001c*/ 	.short	0x0082
	.zero		2


//--------------------- .nv.info                  --------------------------
	.section	.nv.info,"",@"SHT_CUDA_INFO"
	.align	4


	//----- nvinfo : EIATTR_REGCOUNT
	.align		4
        /*0000*/ 	.byte	0x04, 0x2f
        /*0002*/ 	.short	(.L_1 - .L_0)
	.align		4
.L_0:
        /*0004*/ 	.word	index@(_Z55deconv3D_dX_winograd2D_f22x33_kernel_remode_v2_kernel_4PKfPfii)
        /*0008*/ 	.word	0x00000040


	//----- nvinfo : EIATTR_FRAME_SIZE
	.align		4
.L_1:
        /*000c*/ 	.byte	0x04, 0x11
        /*000e*/ 	.short	(.L_3 - .L_2)
	.align		4
.L_2:
        /*0010*/ 	.word	index@(_Z55deconv3D_dX_winograd2D_f22x33_kernel_remode_v2_kernel_4PKfPfii)
        /*0014*/ 	.word	0x00000000


	//----- nvinfo : EIATTR_MIN_STACK_SIZE
	.align		4
.L_3:
        /*0018*/ 	.byte	0x04, 0x12
        /*001a*/ 	.short	(.L_5 - .L_4)
	.align		4
.L_4:
        /*001c*/ 	.word	index@(_Z55deconv3D_dX_winograd2D_f22x33_kernel_remode_v2_kernel_4PKfPfii)
        /*0020*/ 	.word	0x00000000
.L_5:


//--------------------- .nv.compat                --------------------------
	.section	.nv.compat,"",@"SHT_CUDA_COMPAT_INFO"
	.align	4
        /*0000*/ 	.byte	0x02, 0x09, 0x00, 0x00, 0x02, 0x02, 0x01, 0x00, 0x02, 0x05, 0x05, 0x00, 0x03, 0x07, 0x01, 0x01
        /*0010*/ 	.byte	0x02, 0x03, 0x00, 0x00, 0x02, 0x06, 0x01, 0x00, 0x04, 0x0b, 0x08, 0x00, 0x09, 0x00, 0x00, 0x00
        /*0020*/ 	.byte	0x00, 0x00, 0x00, 0x00


//--------------------- .nv.info._Z55deconv3D_dX_winograd2D_f22x33_kernel_remode_v2_kernel_4PKfPfii --------------------------
	.section	.nv.info._Z55deconv3D_dX_winograd2D_f22x33_kernel_remode_v2_kernel_4PKfPfii,"",@"SHT_CUDA_INFO"
	.sectionflags	@""
	.align	4


	//----- nvinfo : EIATTR_CUDA_API_VERSION
	.align		4
        /*0000*/ 	.byte	0x04, 0x37
        /*0002*/ 	.short	(.L_7 - .L_6)
.L_6:
        /*0004*/ 	.word	0x00000082


	//----- nvinfo : EIATTR_KPARAM_INFO
	.align		4
.L_7:
        /*0008*/ 	.byte	0x04, 0x17
        /*000a*/ 	.short	(.L_9 - .L_8)
.L_8:
        /*000c*/ 	.word	0x00000000
        /*0010*/ 	.short	0x0003
        /*0012*/ 	.short	0x0014
        /*0014*/ 	.byte	0x00, 0xf0, 0x11, 0x00


	//----- nvinfo : EIATTR_KPARAM_INFO
	.align		4
.L_9:
        /*0018*/ 	.byte	0x04, 0x17
        /*001a*/ 	.short	(.L_11 - .L_10)
.L_10:
        /*001c*/ 	.word	0x00000000
        /*0020*/ 	.short	0x0002
        /*0022*/ 	.short	0x0010
        /*0024*/ 	.byte	0x00, 0xf0, 0x11, 0x00


	//----- nvinfo : EIATTR_KPARAM_INFO
	.align		4
.L_11:
        /*0028*/ 	.byte	0x04, 0x17
        /*002a*/ 	.short	(.L_13 - .L_12)
.L_12:
        /*002c*/ 	.word	0x00000000
        /*0030*/ 	.short	0x0001
        /*0032*/ 	.short	0x0008
        /*0034*/ 	.byte	0x00, 0xf5, 0x21, 0x00


	//----- nvinfo : EIATTR_KPARAM_INFO
	.align		4
.L_13:
        /*0038*/ 	.byte	0x04, 0x17
        /*003a*/ 	.short	(.L_15 - .L_14)
.L_14:
        /*003c*/ 	.word	0x00000000
        /*0040*/ 	.short	0x0000
        /*0042*/ 	.short	0x0000
        /*0044*/ 	.byte	0x00, 0xf5, 0x21, 0x00


	//----- nvinfo : EIATTR_SPARSE_MMA_MASK
	.align		4
.L_15:
        /*0048*/ 	.byte	0x03, 0x50
        /*004a*/ 	.short	0x0000


	//----- nvinfo : EIATTR_MAXREG_COUNT
	.align		4
        /*004c*/ 	.byte	0x03, 0x1b
        /*004e*/ 	.short	0x00ff


	//----- nvinfo : EIATTR_MERCURY_ISA_VERSION
	.align		4
        /*0050*/ 	.byte	0x03, 0x5f
        /*0052*/ 	.short	0x0101


	//----- nvinfo : EIATTR_VRC_CTA_INIT_COUNT
	.align		4
        /*0054*/ 	.byte	0x02, 0x4a
	.zero		1
	.zero		1


	//----- nvinfo : EIATTR_EXIT_INSTR_OFFSETS
	.align		4
        /*0058*/ 	.byte	0x04, 0x1c
        /*005a*/ 	.short	(.L_17 - .L_16)


	//   ....[0]....
.L_16:
        /*005c*/ 	.word	0x00000080


	//   ....[1]....
        /*0060*/ 	.word	0x00001020


	//----- nvinfo : EIATTR_CRS_STACK_SIZE
	.align		4
.L_17:
        /*0064*/ 	.byte	0x04, 0x1e
        /*0066*/ 	.short	(.L_19 - .L_18)
.L_18:
        /*0068*/ 	.word	0x00000000


	//----- nvinfo : EIATTR_CBANK_PARAM_SIZE
	.align		4
.L_19:
        /*006c*/ 	.byte	0x03, 0x19
        /*006e*/ 	.short	0x0018


	//----- nvinfo : EIATTR_PARAM_CBANK
	.align		4
        /*0070*/ 	.byte	0x04, 0x0a
        /*0072*/ 	.short	(.L_21 - .L_20)
	.align		4
.L_20:
        /*0074*/ 	.word	index@(.nv.constant0._Z55deconv3D_dX_winograd2D_f22x33_kernel_remode_v2_kernel_4PKfPfii)
        /*0078*/ 	.short	0x0380
        /*007a*/ 	.short	0x0018


	//----- nvinfo : EIATTR_SW_WAR
	.align		4
.L_21:
        /*007c*/ 	.byte	0x04, 0x36
        /*007e*/ 	.short	(.L_23 - .L_22)
.L_22:
        /*0080*/ 	.word	0x00000008
.L_23:


//--------------------- .nv.callgraph             --------------------------
	.section	.nv.callgraph,"",@"SHT_CUDA_CALLGRAPH"
	.align	4
	.sectionentsize	8
	.align		4
        /*0000*/ 	.word	0x00000000
	.align		4
        /*0004*/ 	.word	0xffffffff
	.align		4
        /*0008*/ 	.word	0x00000000
	.align		4
        /*000c*/ 	.word	0xfffffffe
	.align		4
        /*0010*/ 	.word	0x00000000
	.align		4
        /*0014*/ 	.word	0xfffffffd
	.align		4
        /*0018*/ 	.word	0x00000000
	.align		4
        /*001c*/ 	.word	0xfffffffc


//--------------------- .text._Z55deconv3D_dX_winograd2D_f22x33_kernel_remode_v2_kernel_4PKfPfii --------------------------
	.section	.text._Z55deconv3D_dX_winograd2D_f22x33_kernel_remode_v2_kernel_4PKfPfii,"ax",@progbits
	.align	128
        .global         _Z55deconv3D_dX_winograd2D_f22x33_kernel_remode_v2_kernel_4PKfPfii
        .type           _Z55deconv3D_dX_winograd2D_f22x33_kernel_remode_v2_kernel_4PKfPfii,@function
        .size           _Z55deconv3D_dX_winograd2D_f22x33_kernel_remode_v2_kernel_4PKfPfii,(.L_x_2 - _Z55deconv3D_dX_winograd2D_f22x33_kernel_remode_v2_kernel_4PKfPfii)
        .other          _Z55deconv3D_dX_winograd2D_f22x33_kernel_remode_v2_kernel_4PKfPfii,@"STO_CUDA_ENTRY STV_DEFAULT"
_Z55deconv3D_dX_winograd2D_f22x33_kernel_remode_v2_kernel_4PKfPfii:
.text._Z55deconv3D_dX_winograd2D_f22x33_kernel_remode_v2_kernel_4PKfPfii:
[----:B------:R-:W-:Y:S01]  /*0000*/  LDC R1, c[0x0][0x37c] ;  /* 0x0000df00ff017b82 */ /* 0x000fe20000000800 */
[----:B------:R-:W0:Y:S01]  /*0010*/  S2R R0, SR_CTAID.X ;  /* 0x0000000000007919 */ /* 0x000e220000002500 */
[----:B------:R-:W0:Y:S01]  /*0020*/  LDCU UR4, c[0x0][0x360] ;  /* 0x00006c00ff0477ac */ /* 0x000e220008000800 */
[----:B------:R-:W0:Y:S01]  /*0030*/  S2R R3, SR_TID.X ;  /* 0x0000000000037919 */ /* 0x000e220000002100 */
[----:B------:R-:W1:Y:S01]  /*0040*/  LDCU UR5, c[0x0][0x390] ;  /* 0x00007200ff0577ac */ /* 0x000e620008000800 */
[----:B0-----:R-:W-:-:S05]  /*0050*/  IMAD R0, R0, UR4, R3 ;  /* 0x0000000400007c24 */ /* 0x001fca000f8e0203 */
[----:B------:R-:W-:-:S04]  /*0060*/  SHF.L.U32 R4, R0, 0x2, RZ ;  /* 0x0000000200047819 */ /* 0x000fc800000006ff */
[----:B-1----:R-:W-:-:S13]  /*0070*/  ISETP.GE.AND P0, PT, R4, UR5, PT ;  /* 0x0000000504007c0c */ /* 0x002fda000bf06270 */
[----:B------:R-:W-:Y:S05]  /*0080*/  @P0 EXIT ;  /* 0x000000000000094d */ /* 0x000fea0003800000 */
[----:B------:R-:W0:Y:S01]  /*0090*/  LDC R0, c[0x0][0x394] ;  /* 0x0000e500ff007b82 */ /* 0x000e220000000800 */
[----:B------:R-:W-:Y:S01]  /*00a0*/  HFMA2 R2, -RZ, RZ, 0, 0 ;  /* 0x00000000ff027431 */ /* 0x000fe200000001ff */
[----:B------:R-:W1:Y:S01]  /*00b0*/  LDCU.64 UR6, c[0x0][0x358] ;  /* 0x00006b00ff0677ac */ /* 0x000e620008000a00 */
[----:B------:R-:W2:Y:S05]  /*00c0*/  LDCU UR5, c[0x0][0x390] ;  /* 0x00007200ff0577ac */ /* 0x000eaa0008000800 */
[----:B------:R-:W3:Y:S01]  /*00d0*/  LDC R7, c[0x0][0x370] ;  /* 0x0000dc00ff077b82 */ /* 0x000ee20000000800 */
[----:B0-----:R-:W-:-:S04]  /*00e0*/  IABS R0, R0 ;  /* 0x0000000000007213 */ /* 0x001fc80000000000 */
[----:B------:R-:W0:Y:S08]  /*00f0*/  I2F.RP R5, R0 ;  /* 0x0000000000057306 */ /* 0x000e300000209400 */
[----:B0-----:R-:W0:Y:S02]  /*0100*/  MUFU.RCP R5, R5 ;  /* 0x0000000500057308 */ /* 0x001e240000001000 */
[----:B0-----:R-:W-:-:S06]  /*0110*/  IADD3 R6, PT, PT, R5, 0xffffffe, RZ ;  /* 0x0ffffffe05067810 */ /* 0x001fcc0007ffe0ff */
[----:B------:R-:W0:Y:S02]  /*0120*/  F2I.FTZ.U32.TRUNC.NTZ R3, R6 ;  /* 0x0000000600037305 */ /* 0x000e24000021f000 */
[----:B0-----:R-:W-:-:S05]  /*0130*/  IADD3 R9, PT, PT, RZ, -R3, RZ ;  /* 0x80000003ff097210 */ /* 0x001fca0007ffe0ff */
[----:B------:R-:W-:-:S04]  /*0140*/  IMAD R9, R9, R0, RZ ;  /* 0x0000000009097224 */ /* 0x000fc800078e02ff */
[----:B------:R-:W-:-:S04]  /*0150*/  IMAD.HI.U32 R2, R3, R9, R2 ;  /* 0x0000000903027227 */ /* 0x000fc800078e0002 */
[----:B-123--:R-:W-:-:S07]  /*0160*/  IMAD R3, R7, UR4, RZ ;  /* 0x0000000407037c24 */ /* 0x00efce000f8e02ff */
.L_x_0:
[----:B------:R-:W0:Y:S01]  /*0170*/  LDC R5, c[0x0][0x394] ;  /* 0x0000e500ff057b82 */ /* 0x000e220000000800 */
[----:B--2---:R-:W-:-:S05]  /*0180*/  IABS R7, R4 ;  /* 0x0000000400077213 */ /* 0x004fca0000000000 */
[----:B------:R-:W-:Y:S02]  /*0190*/  IMAD.HI.U32 R6, R2, R7, RZ ;  /* 0x0000000702067227 */ /* 0x000fe400078e00ff */
[----:B------:R-:W1:Y:S03]  /*01a0*/  LDC.64 R32, c[0x0][0x380] ;  /* 0x0000e000ff207b82 */ /* 0x000e660000000a00 */
[----:B------:R-:W-:-:S05]  /*01b0*/  IADD3 R8, PT, PT, -R6, RZ, RZ ;  /* 0x000000ff06087210 */ /* 0x000fca0007ffe1ff */
[----:B------:R-:W2:Y:S01]  /*01c0*/  LDC.64 R44, c[0x0][0x388] ;  /* 0x0000e200ff2c7b82 */ /* 0x000ea20000000a00 */
[----:B0-----:R-:W-:-:S05]  /*01d0*/  IABS R10, R5 ;  /* 0x00000005000a7213 */ /* 0x001fca0000000000 */
[----:B------:R-:W-:-:S05]  /*01e0*/  IMAD R7, R10, R8, R7 ;  /* 0x000000080a077224 */ /* 0x000fca00078e0207 */
[----:B------:R-:W-:-:S13]  /*01f0*/  ISETP.GT.U32.AND P2, PT, R0, R7, PT ;  /* 0x000000070000720c */ /* 0x000fda0003f44070 */
[----:B------:R-:W-:Y:S02]  /*0200*/  @!P2 IADD3 R7, PT, PT, R7, -R10, RZ ;  /* 0x8000000a0707a210 */ /* 0x000fe40007ffe0ff */
[----:B------:R-:W-:Y:S02]  /*0210*/  @!P2 IADD3 R6, PT, PT, R6, 0x1, RZ ;  /* 0x000000010606a810 */ /* 0x000fe40007ffe0ff */
[----:B------:R-:W-:Y:S02]  /*0220*/  ISETP.GE.U32.AND P0, PT, R7, R0, PT ;  /* 0x000000000700720c */ /* 0x000fe40003f06070 */
[----:B------:R-:W-:Y:S02]  /*0230*/  LOP3.LUT R7, R4, R5, RZ, 0x3c, !PT ;  /* 0x0000000504077212 */ /* 0x000fe400078e3cff */
[----:B------:R-:W-:Y:S02]  /*0240*/  ISETP.NE.AND P2, PT, R5, RZ, PT ;  /* 0x000000ff0500720c */ /* 0x000fe40003f45270 */
[----:B------:R-:W-:-:S07]  /*0250*/  ISETP.GE.AND P1, PT, R7, RZ, PT ;  /* 0x000000ff0700720c */ /* 0x000fce0003f26270 */
[----:B------:R-:W-:-:S06]  /*0260*/  @P0 IADD3 R6, PT, PT, R6, 0x1, RZ ;  /* 0x0000000106060810 */ /* 0x000fcc0007ffe0ff */
[----:B------:R-:W-:Y:S02]  /*0270*/  @!P1 IADD3 R6, PT, PT, -R6, RZ, RZ ;  /* 0x000000ff06069210 */ /* 0x000fe40007ffe1ff */
[----:B------:R-:W-:-:S05]  /*0280*/  @!P2 LOP3.LUT R6, RZ, R5, RZ, 0x33, !PT ;  /* 0x00000005ff06a212 */ /* 0x000fca00078e33ff */
[----:B------:R-:W-:-:S05]  /*0290*/  IMAD R7, R6, R5, RZ ;  /* 0x0000000506077224 */ /* 0x000fca00078e02ff */
[----:B------:R-:W-:-:S05]  /*02a0*/  IADD3 R6, PT, PT, -R7, R4, RZ ;  /* 0x0000000407067210 */ /* 0x000fca0007ffe1ff */
[----:B------:R-:W-:-:S04]  /*02b0*/  IMAD R9, R7, 0x9, R6 ;  /* 0x0000000907097824 */ /* 0x000fc800078e0206 */
[----:B-1----:R-:W-:-:S04]  /*02c0*/  IMAD.WIDE R32, R9, 0x4, R32 ;  /* 0x0000000409207825 */ /* 0x002fc800078e0220 */
[C---:B------:R-:W-:Y:S02]  /*02d0*/  IMAD.WIDE R36, R5.reuse, 0x4, R32 ;  /* 0x0000000405247825 */ /* 0x040fe400078e0220 */
[----:B------:R-:W3:Y:S02]  /*02e0*/  LDG.E.128.CONSTANT R32, desc[UR6][R32.64] ;  /* 0x0000000620207981 */ /* 0x000ee4000c1e9d00 */
[C---:B------:R-:W-:Y:S02]  /*02f0*/  IMAD.WIDE R40, R5.reuse, 0x4, R36 ;  /* 0x0000000405287825 */ /* 0x040fe400078e0224 */
[----:B------:R-:W4:Y:S02]  /*0300*/  LDG.E.128.CONSTANT R36, desc[UR6][R36.64] ;  /* 0x0000000624247981 */ /* 0x000f24000c1e9d00 */
[C---:B------:R-:W-:Y:S02]  /*0310*/  IMAD.WIDE R28, R5.reuse, 0x4, R40 ;  /* 0x00000004051c7825 */ /* 0x040fe400078e0228 */
[----:B------:R-:W5:Y:S02]  /*0320*/  LDG.E.128.CONSTANT R40, desc[UR6][R40.64] ;  /* 0x0000000628287981 */ /* 0x000f64000c1e9d00 */
[----:B------:R-:W-:-:S02]  /*0330*/  IMAD.WIDE R24, R5, 0x4, R28 ;  /* 0x0000000405187825 */ /* 0x000fc400078e021c */
[----:B------:R-:W3:Y:S02]  /*0340*/  LDG.E.128.CONSTANT R28, desc[UR6][R28.64] ;  /* 0x000000061c1c7981 */ /* 0x000ee4000c1e9d00 */
[C---:B------:R-:W-:Y:S02]  /*0350*/  IMAD.WIDE R12, R5.reuse, 0x4, R24 ;  /* 0x00000004050c7825 */ /* 0x040fe400078e0218 */
[----:B------:R-:W4:Y:S02]  /*0360*/  LDG.E.128.CONSTANT R24, desc[UR6][R24.64] ;  /* 0x0000000618187981 */ /* 0x000f24000c1e9d00 */
[C---:B------:R-:W-:Y:S02]  /*0370*/  IMAD.WIDE R20, R5.reuse, 0x4, R12 ;  /* 0x0000000405147825 */ /* 0x040fe400078e020c */
[----:B------:R-:W5:Y:S02]  /*0380*/  LDG.E.128.CONSTANT R12, desc[UR6][R12.64] ;  /* 0x000000060c0c7981 */ /* 0x000f64000c1e9d00 */
[----:B------:R-:W-:-:S02]  /*0390*/  IMAD.WIDE R16, R5, 0x4, R20 ;  /* 0x0000000405107825 */ /* 0x000fc400078e0214 */
[----:B------:R-:W3:Y:S02]  /*03a0*/  LDG.E.128.CONSTANT R20, desc[UR6][R20.64] ;  /* 0x0000000614147981 */ /* 0x000ee4000c1e9d00 */
[----:B------:R-:W-:Y:S02]  /*03b0*/  IMAD.WIDE R8, R5, 0x4, R16 ;  /* 0x0000000405087825 */ /* 0x000fe400078e0210 */
[----:B------:R-:W4:Y:S04]  /*03c0*/  LDG.E.128.CONSTANT R16, desc[UR6][R16.64] ;  /* 0x0000000610107981 */ /* 0x000f28000c1e9d00 */
[----:B------:R-:W4:Y:S01]  /*03d0*/  LDG.E.128.CONSTANT R8, desc[UR6][R8.64] ;  /* 0x0000000608087981 */ /* 0x000f22000c1e9d00 */
[----:B------:R-:W-:-:S05]  /*03e0*/  LEA R7, R7, R6, 0x4 ;  /* 0x0000000607077211 */ /* 0x000fca00078e20ff */
[----:B--2---:R-:W-:-:S04]  /*03f0*/  IMAD.WIDE R44, R7, 0x4, R44 ;  /* 0x00000004072c7825 */ /* 0x004fc800078e022c */
[----:B------:R-:W-:-:S04]  /*0400*/  IMAD.WIDE R60, R5, 0x4, R44 ;  /* 0x00000004053c7825 */ /* 0x000fc800078e022c */
[----:B------:R-:W-:-:S04]  /*0410*/  IMAD.WIDE R56, R5, 0x4, R60 ;  /* 0x0000000405387825 */ /* 0x000fc800078e023c */
[----:B------:R-:W-:-:S04]  /*0420*/  IMAD.WIDE R58, R5, 0x4, R56 ;  /* 0x00000004053a7825 */ /* 0x000fc800078e0238 */
[----:B------:R-:W-:Y:S01]  /*0430*/  IMAD.WIDE R54, R5, 0x4, R58 ;  /* 0x0000000405367825 */ /* 0x000fe200078e023a */
[----:B------:R-:W-:-:S04]  /*0440*/  LEA R4, R3, R4, 0x2 ;  /* 0x0000000403047211 */ /* 0x000fc800078e10ff */
[----:B------:R-:W-:Y:S01]  /*0450*/  ISETP.GE.AND P0, PT, R4, UR5, PT ;  /* 0x0000000504007c0c */ /* 0x000fe2000bf06270 */
[----:B----4-:R-:W-:Y:S01]  /*0460*/  FADD R47, R16, R8 ;  /* 0x00000008102f7221 */ /* 0x010fe20000000000 */
[----:B------:R-:W-:Y:S01]  /*0470*/  FADD R46, R17, R9 ;  /* 0x00000009112e7221 */ /* 0x000fe20000000000 */
[----:B------:R-:W-:Y:S01]  /*0480*/  FADD R48, R19, R11 ;  /* 0x0000000b13307221 */ /* 0x000fe20000000000 */
[----:B------:R-:W-:Y:S01]  /*0490*/  FADD R51, R18, R10 ;  /* 0x0000000a12337221 */ /* 0x000fe20000000000 */
[----:B------:R3:W-:Y:S01]  /*04a0*/  STG.E.128 desc[UR6][R44.64], R8 ;  /* 0x000000082c007986 */ /* 0x0007e2000c101d06 */
[C-C-:B-----5:R-:W-:Y:S01]  /*04b0*/  FADD R53, R12.reuse, R8.reuse ;  /* 0x000000080c357221 */ /* 0x160fe20000000000 */
[----:B------:R-:W-:Y:S01]  /*04c0*/  FADD R7, -R12, R8 ;  /* 0x000000080c077221 */ /* 0x000fe20000000100 */
[C-C-:B------:R-:W-:Y:S01]  /*04d0*/  FADD R12, R13.reuse, R9.reuse ;  /* 0x000000090d0c7221 */ /* 0x140fe20000000000 */
[----:B------:R-:W-:Y:S01]  /*04e0*/  FADD R6, -R13, R9 ;  /* 0x000000090d067221 */ /* 0x000fe20000000100 */
[C-C-:B------:R-:W-:Y:S01]  /*04f0*/  FADD R13, R14.reuse, R10.reuse ;  /* 0x0000000a0e0d7221 */ /* 0x140fe20000000000 */
[----:B------:R-:W-:Y:S01]  /*0500*/  FADD R49, -R14, R10 ;  /* 0x0000000a0e317221 */ /* 0x000fe20000000100 */
[----:B------:R-:W-:Y:S01]  /*0510*/  FADD R14, R15, R11 ;  /* 0x0000000b0f0e7221 */ /* 0x000fe20000000000 */
[----:B------:R-:W-:Y:S01]  /*0520*/  FADD R50, -R17, R9 ;  /* 0x0000000911327221 */ /* 0x000fe20000000100 */
[----:B------:R-:W-:Y:S01]  /*0530*/  FADD R52, -R19, R11 ;  /* 0x0000000b13347221 */ /* 0x000fe20000000100 */
[----:B---3--:R-:W-:Y:S01]  /*0540*/  FADD R44, R20, R47 ;  /* 0x0000002f142c7221 */ /* 0x008fe20000000000 */
[----:B------:R-:W-:Y:S01]  /*0550*/  FADD R45, R21, R46 ;  /* 0x0000002e152d7221 */ /* 0x000fe20000000000 */
[----:B------:R-:W-:Y:S01]  /*0560*/  FADD R47, R23, R48 ;  /* 0x00000030172f7221 */ /* 0x000fe20000000000 */
[----:B------:R-:W-:Y:S01]  /*0570*/  FADD R46, R22, R51 ;  /* 0x00000033162e7221 */ /* 0x000fe20000000000 */
[----:B------:R-:W-:Y:S01]  /*0580*/  FADD R48, -R15, R11 ;  /* 0x0000000b0f307221 */ /* 0x000fe20000000100 */
[C-C-:B------:R-:W-:Y:S01]  /*0590*/  FADD R15, R24.reuse, R16.reuse ;  /* 0x00000010180f7221 */ /* 0x140fe20000000000 */
[----:B------:R-:W-:Y:S01]  /*05a0*/  FADD R51, -R24, R16 ;  /* 0x0000001018337221 */ /* 0x000fe20000000100 */
[----:B------:R-:W-:Y:S01]  /*05b0*/  FADD R8, -R16, R8 ;  /* 0x0000000810087221 */ /* 0x000fe20000000100 */
[C-C-:B------:R-:W-:Y:S01]  /*05c0*/  FADD R16, R25.reuse, R17.reuse ;  /* 0x0000001119107221 */ /* 0x140fe20000000000 */
[----:B------:R-:W-:Y:S01]  /*05d0*/  FADD R24, -R25, R17 ;  /* 0x0000001119187221 */ /* 0x000fe20000000100 */
[----:B------:R-:W-:Y:S01]  /*05e0*/  FADD R17, -R18, R10 ;  /* 0x0000000a12117221 */ /* 0x000fe20000000100 */
[----:B------:R-:W-:Y:S01]  /*05f0*/  FADD R8, R20, R8 ;  /* 0x0000000814087221 */ /* 0x000fe20000000000 */
[----:B------:R-:W-:Y:S01]  /*0600*/  FADD R9, R21, R50 ;  /* 0x0000003215097221 */ /* 0x000fe20000000000 */
[----:B------:R-:W-:Y:S01]  /*0610*/  FADD R11, R23, R52 ;  /* 0x00000034170b7221 */ /* 0x000fe20000000000 */
[----:B------:R-:W-:Y:S01]  /*0620*/  FADD R10, R22, R17 ;  /* 0x00000011160a7221 */ /* 0x000fe20000000000 */
[----:B------:R-:W-:Y:S01]  /*0630*/  FMUL R44, R44, 0.5 ;  /* 0x3f0000002c2c7820 */ /* 0x000fe20000400000 */
[----:B------:R-:W-:Y:S01]  /*0640*/  FMUL R45, R45, 0.5 ;  /* 0x3f0000002d2d7820 */ /* 0x000fe20000400000 */
[----:B------:R-:W-:Y:S01]  /*0650*/  FMUL R46, R46, 0.5 ;  /* 0x3f0000002e2e7820 */ /* 0x000fe20000400000 */
[----:B------:R-:W-:Y:S01]  /*0660*/  FMUL R47, R47, 0.5 ;  /* 0x3f0000002f2f7820 */ /* 0x000fe20000400000 */
[----:B------:R-:W-:Y:S01]  /*0670*/  FMUL R8, R8, 0.5 ;  /* 0x3f00000008087820 */ /* 0x000fe20000400000 */
[----:B------:R-:W-:Y:S01]  /*0680*/  FMUL R9, R9, 0.5 ;  /* 0x3f00000009097820 */ /* 0x000fe20000400000 */
[----:B------:R-:W-:Y:S01]  /*0690*/  FMUL R10, R10, 0.5 ;  /* 0x3f0000000a0a7820 */ /* 0x000fe20000400000 */
[----:B------:R-:W-:Y:S01]  /*06a0*/  FMUL R11, R11, 0.5 ;  /* 0x3f0000000b0b7820 */ /* 0x000fe20000400000 */
[C-C-:B------:R-:W-:Y:S01]  /*06b0*/  FADD R17, R26.reuse, R18.reuse ;  /* 0x000000121a117221 */ /* 0x140fe20000000000 */
[----:B------:R-:W-:Y:S01]  /*06c0*/  FADD R25, -R26, R18 ;  /* 0x000000121a197221 */ /* 0x000fe20000000100 */
[C-C-:B------:R-:W-:Y:S01]  /*06d0*/  FADD R18, R27.reuse, R19.reuse ;  /* 0x000000131b127221 */ /* 0x140fe20000000000 */
[----:B------:R-:W-:Y:S01]  /*06e0*/  FADD R26, -R27, R19 ;  /* 0x000000131b1a7221 */ /* 0x000fe20000000100 */
[C-C-:B------:R-:W-:Y:S01]  /*06f0*/  FADD R19, R28.reuse, R20.reuse ;  /* 0x000000141c137221 */ /* 0x140fe20000000000 */
[----:B------:R0:W-:Y:S01]  /*0700*/  STG.E.128 desc[UR6][R60.64], R44 ;  /* 0x0000002c3c007986 */ /* 0x0001e2000c101d06 */
[----:B------:R-:W-:Y:S01]  /*0710*/  FADD R27, -R28, R20 ;  /* 0x000000141c1b7221 */ /* 0x000fe20000000100 */
[----:B------:R-:W-:-:S02]  /*0720*/  FADD R53, R40, R53 ;  /* 0x0000003528357221 */ /* 0x000fc40000000000 */
[----:B------:R1:W-:Y:S01]  /*0730*/  STG.E.128 desc[UR6][R56.64], R8 ;  /* 0x0000000838007986 */ /* 0x0003e2000c101d06 */
[C-C-:B------:R-:W-:Y:S01]  /*0740*/  FADD R50, R29.reuse, R21.reuse ;  /* 0x000000151d327221 */ /* 0x140fe20000000000 */
[----:B------:R-:W-:Y:S02]  /*0750*/  FADD R28, -R29, R21 ;  /* 0x000000151d1c7221 */ /* 0x000fe40000000100 */
[----:B------:R2:W-:Y:S01]  /*0760*/  STG.E.128 desc[UR6][R58.64], R20 ;  /* 0x000000143a007986 */ /* 0x0005e2000c101d06 */
[----:B------:R-:W-:Y:S01]  /*0770*/  FADD R52, R31, R23 ;  /* 0x000000171f347221 */ /* 0x000fe20000000000 */
[----:B------:R-:W-:Y:S01]  /*0780*/  FADD R17, R38, R17 ;  /* 0x0000001126117221 */ /* 0x000fe20000000000 */
[----:B------:R-:W-:Y:S01]  /*0790*/  FADD R16, R37, R16 ;  /* 0x0000001025107221 */ /* 0x000fe20000000000 */
[----:B------:R-:W-:Y:S01]  /*07a0*/  FADD R18, R39, R18 ;  /* 0x0000001227127221 */ /* 0x000fe20000000000 */
[----:B0-----:R-:W-:Y:S01]  /*07b0*/  FADD R61, R30, R22 ;  /* 0x000000161e3d7221 */ /* 0x001fe20000000000 */
[----:B-1----:R-:W-:Y:S01]  /*07c0*/  FADD R8, R32, R19 ;  /* 0x0000001320087221 */ /* 0x002fe20000000000 */
[----:B------:R-:W-:Y:S01]  /*07d0*/  FADD R19, R36, R15 ;  /* 0x0000000f24137221 */ /* 0x000fe20000000000 */
[----:B------:R-:W-:Y:S01]  /*07e0*/  FADD R15, R41, R12 ;  /* 0x0000000c290f7221 */ /* 0x000fe20000000000 */
[----:B--2---:R-:W-:Y:S01]  /*07f0*/  FADD R20, R42, R13 ;  /* 0x0000000d2a147221 */ /* 0x004fe20000000000 */
[----:B------:R-:W-:Y:S01]  /*0800*/  FADD R21, R43, R14 ;  /* 0x0000000e2b157221 */ /* 0x000fe20000000000 */
[----:B------:R-:W-:-:S04]  /*0810*/  IMAD.WIDE R44, R5, 0x4, R54 ;  /* 0x00000004052c7825 */ /* 0x000fc800078e0236 */
[----:B------:R-:W-:Y:S01]  /*0820*/  FMUL R12, R53, 0.5 ;  /* 0x3f000000350c7820 */ /* 0x000fe20000400000 */
[----:B------:R-:W-:Y:S01]  /*0830*/  FADD R10, R34, R61 ;  /* 0x0000003d220a7221 */ /* 0x000fe20000000000 */
[----:B------:R-:W-:Y:S01]  /*0840*/  FMUL R13, R15, 0.5 ;  /* 0x3f0000000f0d7820 */ /* 0x000fe20000400000 */
[----:B------:R-:W-:Y:S01]  /*0850*/  FMUL R14, R20, 0.5 ;  /* 0x3f000000140e7820 */ /* 0x000fe20000400000 */
[----:B------:R-:W-:Y:S01]  /*0860*/  FADD R9, R33, R50 ;  /* 0x0000003221097221 */ /* 0x000fe20000000000 */
[----:B------:R-:W-:Y:S01]  /*0870*/  FADD R11, R35, R52 ;  /* 0x00000034230b7221 */ /* 0x000fe20000000000 */
[----:B------:R-:W-:Y:S01]  /*0880*/  FMUL R15, R21, 0.5 ;  /* 0x3f000000150f7820 */ /* 0x000fe20000400000 */
[----:B------:R-:W-:Y:S01]  /*0890*/  FADD R29, -R30, R22 ;  /* 0x000000161e1d7221 */ /* 0x000fe20000000100 */
[----:B------:R-:W-:Y:S01]  /*08a0*/  FADD R30, -R31, R23 ;  /* 0x000000171f1e7221 */ /* 0x000fe20000000100 */
[----:B------:R-:W-:Y:S01]  /*08b0*/  FFMA R21, R19, 0.5, R12 ;  /* 0x3f00000013157823 */ /* 0x000fe2000000000c */
[----:B------:R-:W-:-:S04]  /*08c0*/  IMAD.WIDE R46, R5, 0x4, R44 ;  /* 0x00000004052e7825 */ /* 0x000fc800078e022c */
[----:B------:R-:W-:Y:S01]  /*08d0*/  FMUL R8, R8, 0.5 ;  /* 0x3f00000008087820 */ /* 0x000fe20000400000 */
[----:B------:R-:W-:Y:S01]  /*08e0*/  FMUL R10, R10, 0.5 ;  /* 0x3f0000000a0a7820 */ /* 0x000fe20000400000 */
[----:B------:R-:W-:Y:S01]  /*08f0*/  FFMA R19, R19, -0.5, R12 ;  /* 0xbf00000013137823 */ /* 0x000fe2000000000c */
[--C-:B------:R-:W-:Y:S01]  /*0900*/  FFMA R23, R17, 0.5, R14.reuse ;  /* 0x3f00000011177823 */ /* 0x100fe2000000000e */
[----:B------:R-:W-:Y:S01]  /*0910*/  FMUL R9, R9, 0.5 ;  /* 0x3f00000009097820 */ /* 0x000fe20000400000 */
[----:B------:R-:W-:Y:S01]  /*0920*/  FMUL R11, R11, 0.5 ;  /* 0x3f0000000b0b7820 */ /* 0x000fe20000400000 */
[C-C-:B------:R-:W-:Y:S01]  /*0930*/  FFMA R20, R16.reuse, 0.5, R13.reuse ;  /* 0x3f00000010147823 */ /* 0x140fe2000000000d */
[----:B------:R-:W-:Y:S01]  /*0940*/  FFMA R22, R16, -0.5, R13 ;  /* 0xbf00000010167823 */ /* 0x000fe2000000000d */
[C-C-:B------:R-:W-:Y:S01]  /*0950*/  FFMA R50, R18.reuse, 0.5, R15.reuse ;  /* 0x3f00000012327823 */ /* 0x140fe2000000000f */
[----:B------:R-:W-:Y:S01]  /*0960*/  FFMA R52, R18, -0.5, R15 ;  /* 0xbf00000012347823 */ /* 0x000fe2000000000f */
[----:B------:R-:W-:Y:S01]  /*0970*/  FFMA R31, R17, -0.5, R14 ;  /* 0xbf000000111f7823 */ /* 0x000fe2000000000e */
[C---:B------:R-:W-:Y:S01]  /*0980*/  FADD R16, R8.reuse, R21 ;  /* 0x0000001508107221 */ /* 0x040fe20000000000 */
[----:B------:R-:W-:Y:S01]  /*0990*/  FADD R19, R8, R19 ;  /* 0x0000001308137221 */ /* 0x000fe20000000000 */
[C---:B------:R-:W-:Y:S01]  /*09a0*/  FADD R18, R10.reuse, R23 ;  /* 0x000000170a127221 */ /* 0x040fe20000000000 */
[C---:B------:R-:W-:Y:S01]  /*09b0*/  FADD R17, R9.reuse, R20 ;  /* 0x0000001409117221 */ /* 0x040fe20000000000 */
[----:B------:R-:W-:Y:S01]  /*09c0*/  FADD R21, R9, R22 ;  /* 0x0000001609157221 */ /* 0x000fe20000000000 */
[C---:B------:R-:W-:Y:S01]  /*09d0*/  FADD R50, R11.reuse, R50 ;  /* 0x000000320b327221 */ /* 0x040fe20000000000 */
[----:B------:R-:W-:Y:S01]  /*09e0*/  FADD R23, R11, R52 ;  /* 0x000000340b177221 */ /* 0x000fe20000000000 */
[----:B------:R-:W-:Y:S01]  /*09f0*/  FADD R22, R10, R31 ;  /* 0x0000001f0a167221 */ /* 0x000fe20000000000 */
[----:B------:R-:W-:-:S04]  /*0a00*/  IMAD.WIDE R52, R5, 0x4, R46 ;  /* 0x0000000405347825 */ /* 0x000fc800078e022e */
        /* <DEDUP_REMOVED lines=8> */
[----:B------:R-:W-:Y:S01]  /*0a90*/  IMAD.WIDE R56, R5, 0x4, R52 ;  /* 0x0000000405387825 */ /* 0x000fe200078e0234 */
[----:B------:R0:W-:Y:S03]  /*0aa0*/  STG.E.128 desc[UR6][R54.64], R12 ;  /* 0x0000000c36007986 */ /* 0x0001e6000c101d06 */
[----:B------:R-:W-:Y:S01]  /*0ab0*/  FADD R7, R40, R7 ;  /* 0x0000000728077221 */ /* 0x000fe20000000000 */
[----:B------:R-:W-:Y:S01]  /*0ac0*/  FADD R6, R41, R6 ;  /* 0x0000000629067221 */ /* 0x000fe20000000000 */
[----:B------:R-:W-:Y:S01]  /*0ad0*/  STG.E.128 desc[UR6][R44.64], R16 ;  /* 0x000000102c007986 */ /* 0x000fe2000c101d06 */
[----:B------:R-:W-:Y:S01]  /*0ae0*/  FADD R51, R36, R51 ;  /* 0x0000003324337221 */ /* 0x000fe20000000000 */
[----:B------:R-:W-:-:S02]  /*0af0*/  FADD R24, R37, R24 ;  /* 0x0000001825187221 */ /* 0x000fc40000000000 */
[----:B------:R1:W-:Y:S04]  /*0b00*/  STG.E.128 desc[UR6][R46.64], R20 ;  /* 0x000000142e007986 */ /* 0x0003e8000c101d06 */
[----:B------:R2:W-:Y:S01]  /*0b10*/  STG.E.128 desc[UR6][R52.64], R8 ;  /* 0x0000000834007986 */ /* 0x0005e2000c101d06 */
[----:B0-----:R-:W-:Y:S01]  /*0b20*/  FMUL R12, R7, 0.5 ;  /* 0x3f000000070c7820 */ /* 0x001fe20000400000 */
[----:B------:R-:W-:Y:S01]  /*0b30*/  FMUL R13, R6, 0.5 ;  /* 0x3f000000060d7820 */ /* 0x000fe20000400000 */
[----:B------:R-:W-:Y:S01]  /*0b40*/  FADD R14, R42, R49 ;  /* 0x000000312a0e7221 */ /* 0x000fe20000000000 */
[----:B------:R-:W-:Y:S01]  /*0b50*/  FADD R15, R43, R48 ;  /* 0x000000302b0f7221 */ /* 0x000fe20000000000 */
[----:B------:R-:W-:Y:S01]  /*0b60*/  FFMA R7, R51, 0.5, R12 ;  /* 0x3f00000033077823 */ /* 0x000fe2000000000c */
[----:B------:R-:W-:Y:S01]  /*0b70*/  FFMA R6, R24, 0.5, R13 ;  /* 0x3f00000018067823 */ /* 0x000fe2000000000d */
[----:B-1----:R-:W-:-:S04]  /*0b80*/  IMAD.WIDE R20, R5, 0x4, R56 ;  /* 0x0000000405147825 */ /* 0x002fc800078e0238 */
[----:B--2---:R-:W-:Y:S01]  /*0b90*/  FADD R8, R32, R27 ;  /* 0x0000001b20087221 */ /* 0x004fe20000000000 */
[----:B------:R-:W-:Y:S01]  /*0ba0*/  FADD R9, R33, R28 ;  /* 0x0000001c21097221 */ /* 0x000fe20000000000 */
[----:B------:R-:W-:Y:S02]  /*0bb0*/  FMUL R14, R14, 0.5 ;  /* 0x3f0000000e0e7820 */ /* 0x000fe40000400000 */
[----:B------:R-:W-:Y:S01]  /*0bc0*/  FMUL R8, R8, 0.5 ;  /* 0x3f00000008087820 */ /* 0x000fe20000400000 */
[----:B------:R-:W-:Y:S01]  /*0bd0*/  FMUL R9, R9, 0.5 ;  /* 0x3f00000009097820 */ /* 0x000fe20000400000 */
[----:B------:R-:W-:Y:S01]  /*0be0*/  FMUL R15, R15, 0.5 ;  /* 0x3f0000000f0f7820 */ /* 0x000fe20000400000 */
[----:B------:R-:W-:-:S04]  /*0bf0*/  IMAD.WIDE R22, R5, 0x4, R20 ;  /* 0x0000000405167825 */ /* 0x000fc800078e0214 */
[----:B------:R-:W-:Y:S01]  /*0c00*/  FADD R7, R8, R7 ;  /* 0x0000000708077221 */ /* 0x000fe20000000000 */
[----:B------:R-:W-:Y:S01]  /*0c10*/  FADD R6, R9, R6 ;  /* 0x0000000609067221 */ /* 0x000fe20000000000 */
[----:B------:R-:W-:Y:S01]  /*0c20*/  FFMA R51, R51, -0.5, R12 ;  /* 0xbf00000033337823 */ /* 0x000fe2000000000c */
[----:B------:R-:W-:Y:S01]  /*0c30*/  FFMA R18, R24, -0.5, R13 ;  /* 0xbf00000018127823 */ /* 0x000fe2000000000d */
[----:B------:R0:W-:Y:S01]  /*0c40*/  STG.E.128 desc[UR6][R56.64], R12 ;  /* 0x0000000c38007986 */ /* 0x0001e2000c101d06 */
[----:B------:R-:W-:Y:S01]  /*0c50*/  FADD R25, R38, R25 ;  /* 0x0000001926197221 */ /* 0x000fe20000000000 */
[----:B------:R-:W-:Y:S01]  /*0c60*/  FADD R26, R39, R26 ;  /* 0x0000001a271a7221 */ /* 0x000fe20000000000 */
[----:B------:R-:W-:Y:S01]  /*0c70*/  FADD R10, R34, R29 ;  /* 0x0000001d220a7221 */ /* 0x000fe20000000000 */
[----:B------:R-:W-:Y:S01]  /*0c80*/  FADD R11, R35, R30 ;  /* 0x0000001e230b7221 */ /* 0x000fe20000000000 */
[--C-:B------:R-:W-:Y:S01]  /*0c90*/  FFMA R19, R25, 0.5, R14.reuse ;  /* 0x3f00000019137823 */ /* 0x100fe2000000000e */
[--C-:B------:R-:W-:Y:S01]  /*0ca0*/  FFMA R44, R26, 0.5, R15.reuse ;  /* 0x3f0000001a2c7823 */ /* 0x100fe2000000000f */
[----:B------:R-:W-:Y:S01]  /*0cb0*/  FMUL R10, R10, 0.5 ;  /* 0x3f0000000a0a7820 */ /* 0x000fe20000400000 */
[----:B------:R-:W-:Y:S01]  /*0cc0*/  FMUL R11, R11, 0.5 ;  /* 0x3f0000000b0b7820 */ /* 0x000fe20000400000 */
[----:B------:R-:W-:Y:S01]  /*0cd0*/  FFMA R47, R25, -0.5, R14 ;  /* 0xbf000000192f7823 */ /* 0x000fe2000000000e */
[----:B------:R-:W-:Y:S01]  /*0ce0*/  FFMA R46, R26, -0.5, R15 ;  /* 0xbf0000001a2e7823 */ /* 0x000fe2000000000f */
[----:B0-----:R-:W-:Y:S01]  /*0cf0*/  FMUL R12, R7, 0.5 ;  /* 0x3f000000070c7820 */ /* 0x001fe20000400000 */
[----:B------:R-:W-:Y:S01]  /*0d00*/  FMUL R13, R6, 0.5 ;  /* 0x3f000000060d7820 */ /* 0x000fe20000400000 */
[----:B------:R-:W-:-:S04]  /*0d10*/  IMAD.WIDE R6, R5, 0x4, R22 ;  /* 0x0000000405067825 */ /* 0x000fc800078e0216 */
[----:B------:R-:W-:Y:S01]  /*0d20*/  FADD R24, R37, R41 ;  /* 0x0000002925187221 */ /* 0x000fe20000000000 */
[----:B------:R-:W-:Y:S01]  /*0d30*/  FADD R25, R38, R42 ;  /* 0x0000002a26197221 */ /* 0x000fe20000000000 */
[----:B------:R-:W-:Y:S01]  /*0d40*/  FADD R14, R10, R19 ;  /* 0x000000130a0e7221 */ /* 0x000fe20000000000 */
[----:B------:R-:W-:Y:S01]  /*0d50*/  FADD R15, R11, R44 ;  /* 0x0000002c0b0f7221 */ /* 0x000fe20000000000 */
[----:B------:R-:W-:-:S04]  /*0d60*/  IMAD.WIDE R28, R5, 0x4, R6 ;  /* 0x00000004051c7825 */ /* 0x000fc800078e0206 */
[----:B------:R-:W-:Y:S01]  /*0d70*/  FADD R17, R9, R18 ;  /* 0x0000001209117221 */ /* 0x000fe20000000000 */
[----:B------:R-:W-:Y:S01]  /*0d80*/  FADD R27, R33, R24 ;  /* 0x00000018211b7221 */ /* 0x000fe20000000000 */
[----:B------:R-:W-:Y:S01]  /*0d90*/  FADD R30, R34, R25 ;  /* 0x00000019221e7221 */ /* 0x000fe20000000000 */
[----:B------:R-:W-:Y:S01]  /*0da0*/  FADD R16, R8, R51 ;  /* 0x0000003308107221 */ /* 0x000fe20000000000 */
[----:B------:R-:W-:Y:S01]  /*0db0*/  FADD R18, R10, R47 ;  /* 0x0000002f0a127221 */ /* 0x000fe20000000000 */
[----:B------:R-:W-:Y:S01]  /*0dc0*/  FADD R19, R11, R46 ;  /* 0x0000002e0b137221 */ /* 0x000fe20000000000 */
[----:B------:R-:W-:Y:S01]  /*0dd0*/  FMUL R14, R14, 0.5 ;  /* 0x3f0000000e0e7820 */ /* 0x000fe20000400000 */
[----:B------:R-:W-:Y:S01]  /*0de0*/  FMUL R15, R15, 0.5 ;  /* 0x3f0000000f0f7820 */ /* 0x000fe20000400000 */
[----:B------:R-:W-:-:S04]  /*0df0*/  IMAD.WIDE R24, R5, 0x4, R28 ;  /* 0x0000000405187825 */ /* 0x000fc800078e021c */
[C-C-:B------:R-:W-:Y:S01]  /*0e00*/  FADD R45, R36.reuse, R40.reuse ;  /* 0x00000028242d7221 */ /* 0x140fe20000000000 */
[----:B------:R-:W-:Y:S01]  /*0e10*/  FADD R31, -R36, R40 ;  /* 0x00000028241f7221 */ /* 0x000fe20000000100 */
[----:B------:R-:W-:Y:S01]  /*0e20*/  FADD R26, -R37, R41 ;  /* 0x00000029251a7221 */ /* 0x000fe20000000100 */
[----:B------:R-:W-:Y:S01]  /*0e30*/  FADD R37, -R38, R42 ;  /* 0x0000002a26257221 */ /* 0x000fe20000000100 */
[C-C-:B------:R-:W-:Y:S01]  /*0e40*/  FADD R36, R39.reuse, R43.reuse ;  /* 0x0000002b27247221 */ /* 0x140fe20000000000 */
[----:B------:R-:W-:Y:S01]  /*0e50*/  FADD R38, -R39, R43 ;  /* 0x0000002b27267221 */ /* 0x000fe20000000100 */
[----:B------:R-:W-:Y:S01]  /*0e60*/  FMUL R16, R16, 0.5 ;  /* 0x3f00000010107820 */ /* 0x000fe20000400000 */
[----:B------:R-:W-:Y:S01]  /*0e70*/  FMUL R17, R17, 0.5 ;  /* 0x3f00000011117820 */ /* 0x000fe20000400000 */
[----:B------:R-:W-:Y:S01]  /*0e80*/  FMUL R18, R18, 0.5 ;  /* 0x3f00000012127820 */ /* 0x000fe20000400000 */
[----:B------:R-:W-:Y:S01]  /*0e90*/  FMUL R19, R19, 0.5 ;  /* 0x3f00000013137820 */ /* 0x000fe20000400000 */
[----:B------:R0:W-:Y:S01]  /*0ea0*/  STG.E.128 desc[UR6][R20.64], R12 ;  /* 0x0000000c14007986 */ /* 0x0001e2000c101d06 */
[C---:B------:R-:W-:Y:S01]  /*0eb0*/  FADD R45, R32.reuse, R45 ;  /* 0x0000002d202d7221 */ /* 0x040fe20000000000 */
[----:B------:R-:W-:Y:S01]  /*0ec0*/  FADD R36, R35, R36 ;  /* 0x0000002423247221 */ /* 0x000fe20000000000 */
[----:B------:R-:W-:Y:S01]  /*0ed0*/  FADD R31, R32, R31 ;  /* 0x0000001f201f7221 */ /* 0x000fe20000000000 */
[----:B------:R-:W-:Y:S01]  /*0ee0*/  FADD R26, R33, R26 ;  /* 0x0000001a211a7221 */ /* 0x000fe20000000000 */
[----:B------:R-:W-:Y:S01]  /*0ef0*/  FADD R37, R34, R37 ;  /* 0x0000002522257221 */ /* 0x000fe20000000000 */
[----:B------:R1:W-:Y:S04]  /*0f00*/  STG.E.128 desc[UR6][R22.64], R16 ;  /* 0x0000001016007986 */ /* 0x0003e8000c101d06 */
[----:B------:R2:W-:Y:S01]  /*0f10*/  STG.E.128 desc[UR6][R6.64], R8 ;  /* 0x0000000806007986 */ /* 0x0005e2000c101d06 */
[----:B0-----:R-:W-:-:S04]  /*0f20*/  IMAD.WIDE R20, R5, 0x4, R24 ;  /* 0x0000000405147825 */ /* 0x001fc800078e0218 */
[----:B------:R-:W-:Y:S01]  /*0f30*/  FADD R15, R35, R38 ;  /* 0x00000026230f7221 */ /* 0x000fe20000000000 */
[----:B------:R-:W-:Y:S01]  /*0f40*/  FMUL R12, R31, 0.5 ;  /* 0x3f0000001f0c7820 */ /* 0x000fe20000400000 */
[----:B------:R-:W-:Y:S01]  /*0f50*/  FMUL R13, R26, 0.5 ;  /* 0x3f0000001a0d7820 */ /* 0x000fe20000400000 */
[----:B------:R-:W-:Y:S01]  /*0f60*/  FMUL R14, R37, 0.5 ;  /* 0x3f000000250e7820 */ /* 0x000fe20000400000 */
[----:B------:R-:W-:Y:S01]  /*0f70*/  FMUL R15, R15, 0.5 ;  /* 0x3f0000000f0f7820 */ /* 0x000fe20000400000 */
[----:B-1----:R-:W-:Y:S01]  /*0f80*/  FMUL R16, R45, 0.5 ;  /* 0x3f0000002d107820 */ /* 0x002fe20000400000 */
[----:B------:R-:W-:Y:S01]  /*0f90*/  FMUL R17, R27, 0.5 ;  /* 0x3f0000001b117820 */ /* 0x000fe20000400000 */
[----:B------:R-:W-:Y:S01]  /*0fa0*/  FMUL R18, R30, 0.5 ;  /* 0x3f0000001e127820 */ /* 0x000fe20000400000 */
[----:B------:R-:W-:Y:S01]  /*0fb0*/  FMUL R19, R36, 0.5 ;  /* 0x3f00000024137820 */ /* 0x000fe20000400000 */
[----:B------:R-:W-:Y:S01]  /*0fc0*/  IMAD.WIDE R22, R5, 0x4, R20 ;  /* 0x0000000405167825 */ /* 0x000fe200078e0214 */
[----:B------:R2:W-:Y:S04]  /*0fd0*/  STG.E.128 desc[UR6][R28.64], R40 ;  /* 0x000000281c007986 */ /* 0x0005e8000c101d06 */
[----:B------:R2:W-:Y:S04]  /*0fe0*/  STG.E.128 desc[UR6][R24.64], R16 ;  /* 0x0000001018007986 */ /* 0x0005e8000c101d06 */
[----:B------:R2:W-:Y:S04]  /*0ff0*/  STG.E.128 desc[UR6][R20.64], R12 ;  /* 0x0000000c14007986 */ /* 0x0005e8000c101d06 */
[----:B------:R2:W-:Y:S01]  /*1000*/  STG.E.128 desc[UR6][R22.64], R32 ;  /* 0x0000002016007986 */ /* 0x0005e2000c101d06 */
[----:B------:R-:W-:Y:S05]  /*1010*/  @!P0 BRA `(.L_x_0) ;  /* 0xfffffff000548947 */ /* 0x000fea000383ffff */
[----:B------:R-:W-:Y:S05]  /*1020*/  EXIT ;  /* 0x000000000000794d */ /* 0x000fea0003800000 */
.L_x_1:
[----:B------:R-:W-:-:S00]  /*1030*/  BRA `(.L_x_1) ;  /* 0xfffffffc00fc7947 */ /* 0x000fc0000383ffff */
[----:B------:R-:W-:-:S00]  /*1040*/  NOP ;  /* 0x0000000000007918 */ /* 0x000fc00000000000 */
        /* <DEDUP_REMOVED lines=11> */
.L_x_2:


//--------------------- .nv.shared.reserved.0     --------------------------
	.section	.nv.shared.reserved.0,"aw",@nobits
	.weak		__nv_reservedSMEM_offset_0_alias
	.size		__nv_reservedSMEM_offset_0_alias, 0, 64
	.other		__nv_reservedSMEM_offset_0_alias,@"STO_CUDA_RESERVED_SHARED STV_DEFAULT"
__nv_reservedSMEM_offset_0_alias:
	.zero		0
	.zero		64


//--------------------- .nv.constant0._Z55deconv3D_dX_winograd2D_f22x33_kernel_remode_v2_kernel_4PKfPfii --------------------------
	.section	.nv.constant0._Z55deconv3D_dX_winograd2D_f22x33_kernel_remode_v2_kernel_4PKfPfii,"a",@progbits
	.sectionflags	@""
	.align	4
.nv.constant0._Z55deconv3D_dX_winograd2D_f22x33_kernel_remode_v2_kernel_4PKfPfii:
	.zero		920


//--------------------- SYMBOLS --------------------------

	.type		.nv.reservedSmem.offset0,@object
	.size		.nv.reservedSmem.offset0,0x4
